	.headerflags	@"EF_CUDA_TEXMODE_UNIFIED EF_CUDA_64BIT_ADDRESS EF_CUDA_ACCELERATORS EF_CUDA_SM90 EF_CUDA_VIRTUAL_SM(EF_CUDA_SM90)"
	.elftype	@"ET_EXEC"


//--------------------- .nv.info                  --------------------------
	.section	.nv.info,"",@"SHT_CUDA_INFO"
	.align	4


	//----- nvinfo : EIATTR_REGCOUNT
	.align		4
        /*0000*/ 	.byte	0x04, 0x2f
        /*0002*/ 	.short	(.L_1 - .L_0)
	.align		4
.L_0:
        /*0004*/ 	.word	index@(triton_poi_fused_relu_threshold_backward_1)
        /*0008*/ 	.word	0x0000000c


	//----- nvinfo : EIATTR_MIN_STACK_SIZE
	.align		4
.L_1:
        /*000c*/ 	.byte	0x04, 0x12
        /*000e*/ 	.short	(.L_3 - .L_2)
	.align		4
.L_2:
        /*0010*/ 	.word	index@(triton_poi_fused_relu_threshold_backward_1)
        /*0014*/ 	.word	0x00000000


	//----- nvinfo : EIATTR_FRAME_SIZE
	.align		4
.L_3:
        /*0018*/ 	.byte	0x04, 0x11
        /*001a*/ 	.short	(.L_5 - .L_4)
	.align		4
.L_4:
        /*001c*/ 	.word	index@(triton_poi_fused_relu_threshold_backward_1)
        /*0020*/ 	.word	0x00000000


	//----- nvinfo : EIATTR_MIN_STACK_SIZE
	.align		4
.L_5:
        /*0024*/ 	.byte	0x04, 0x12
        /*0026*/ 	.short	(.L_7 - .L_6)
	.align		4
.L_6:
        /*0028*/ 	.word	index@(triton_poi_fused_relu_threshold_backward_1)
        /*002c*/ 	.word	0x00000000
.L_7:


//--------------------- .nv.info.triton_poi_fused_relu_threshold_backward_1 --------------------------
	.section	.nv.info.triton_poi_fused_relu_threshold_backward_1,"",@"SHT_CUDA_INFO"
	.sectionflags	@""
	.align	4


	//----- nvinfo : EIATTR_CUDA_API_VERSION
	.align		4
        /*0000*/ 	.byte	0x04, 0x37
        /*0002*/ 	.short	(.L_9 - .L_8)
.L_8:
        /*0004*/ 	.word	0x0000007c


	//----- nvinfo : EIATTR_KPARAM_INFO
	.align		4
.L_9:
        /*0008*/ 	.byte	0x04, 0x17
        /*000a*/ 	.short	(.L_11 - .L_10)
.L_10:
        /*000c*/ 	.word	0x00000000
        /*0010*/ 	.short	0x0002
        /*0012*/ 	.short	0x0010
        /*0014*/ 	.byte	0x00, 0xf0, 0x11, 0x00


	//----- nvinfo : EIATTR_KPARAM_INFO
	.align		4
.L_11:
        /*0018*/ 	.byte	0x04, 0x17
        /*001a*/ 	.short	(.L_13 - .L_12)
.L_12:
        /*001c*/ 	.word	0x00000000
        /*0020*/ 	.short	0x0001
        /*0022*/ 	.short	0x0008
        /*0024*/ 	.byte	0x00, 0xf4, 0x21, 0x00


	//----- nvinfo : EIATTR_KPARAM_INFO
	.align		4
.L_13:
        /*0028*/ 	.byte	0x04, 0x17
        /*002a*/ 	.short	(.L_15 - .L_14)
.L_14:
        /*002c*/ 	.word	0x00000000
        /*0030*/ 	.short	0x0000
        /*0032*/ 	.short	0x0000
        /*0034*/ 	.byte	0x00, 0xf4, 0x21, 0x00


	//----- nvinfo : EIATTR_SPARSE_MMA_MASK
	.align		4
.L_15:
        /*0038*/ 	.byte	0x03, 0x50
        /*003a*/ 	.short	0x0000


	//----- nvinfo : EIATTR_MAXREG_COUNT
	.align		4
        /*003c*/ 	.byte	0x03, 0x1b
        /*003e*/ 	.short	0x00ff


	//----- nvinfo : EIATTR_EXIT_INSTR_OFFSETS
	.align		4
        /*0040*/ 	.byte	0x04, 0x1c
        /*0042*/ 	.short	(.L_17 - .L_16)


	//   ....[0]....
.L_16:
        /*0044*/ 	.word	0x00000190


	//   ....[1]....
        /*0048*/ 	.word	0x000001b0


	//----- nvinfo : EIATTR_REQNTID
	.align		4
.L_17:
        /*004c*/ 	.byte	0x04, 0x10
        /*004e*/ 	.short	(.L_19 - .L_18)
.L_18:
        /*0050*/ 	.word	0x00000080
        /*0054*/ 	.word	0x00000001
        /*0058*/ 	.word	0x00000001


	//----- nvinfo : EIATTR_CBANK_PARAM_SIZE
	.align		4
.L_19:
        /*005c*/ 	.byte	0x03, 0x19
        /*005e*/ 	.short	0x0014


	//----- nvinfo : EIATTR_PARAM_CBANK
	.align		4
        /*0060*/ 	.byte	0x04, 0x0a
        /*0062*/ 	.short	(.L_21 - .L_20)
	.align		4
.L_20:
        /*0064*/ 	.word	index@(.nv.constant0.triton_poi_fused_relu_threshold_backward_1)
        /*0068*/ 	.short	0x0210
        /*006a*/ 	.short	0x0014


	//----- nvinfo : EIATTR_SW_WAR
	.align		4
.L_21:
        /*006c*/ 	.byte	0x04, 0x36
        /*006e*/ 	.short	(.L_23 - .L_22)
.L_22:
        /*0070*/ 	.word	0x00000008
.L_23:


//--------------------- .nv.callgraph             --------------------------
	.section	.nv.callgraph,"",@"SHT_CUDA_CALLGRAPH"
	.align	4
	.sectionentsize	8
	.align		4
        /*0000*/ 	.word	0x00000000
	.align		4
        /*0004*/ 	.word	0xffffffff
	.align		4
        /*0008*/ 	.word	0x00000000
	.align		4
        /*000c*/ 	.word	0xfffffffe
	.align		4
        /*0010*/ 	.word	0x00000000
	.align		4
        /*0014*/ 	.word	0xfffffffd
	.align		4
        /*0018*/ 	.word	0x00000000
	.align		4
        /*001c*/ 	.word	0xfffffffc


//--------------------- .text.triton_poi_fused_relu_threshold_backward_1 --------------------------
	.section	.text.triton_poi_fused_relu_threshold_backward_1,"ax",@progbits
	.align	128
        .global         triton_poi_fused_relu_threshold_backward_1
        .type           triton_poi_fused_relu_threshold_backward_1,@function
        .size           triton_poi_fused_relu_threshold_backward_1,(.L_x_1 - triton_poi_fused_relu_threshold_backward_1)
        .other          triton_poi_fused_relu_threshold_backward_1,@"STO_CUDA_ENTRY STV_DEFAULT"
triton_poi_fused_relu_threshold_backward_1:
.text.triton_poi_fused_relu_threshold_backward_1:
[----:B------:R-:W0:Y:S02]  /*0000*/  LDC R1, c[0x0][0x28] ;  /* 0x00000a00ff017b82 */ /* 0x000e240000000800 */
[----:B------:R-:W1:Y:S01]  /*0010*/  S2R R0, SR_TID.X ;  /* 0x0000000000007919 */ /* 0x000e620000002100 */
[----:B------:R-:W2:Y:S01]  /*0020*/  LDC.64 R2, c[0x0][0x210] ;  /* 0x00008400ff027b82 */ /* 0x000ea20000000a00 */
[----:B------:R-:W-:Y:S01]  /*0030*/  CS2R R6, SRZ ;  /* 0x0000000000067805 */ /* 0x000fe2000001ff00 */
[----:B------:R-:W-:Y:S01]  /*0040*/  ULDC.64 UR4, c[0x0][0x208] ;  /* 0x0000820000047ab9 */ /* 0x000fe20000000a00 */
[----:B------:R-:W3:Y:S01]  /*0050*/  S2R R5, SR_CTAID.X ;  /* 0x0000000000057919 */ /* 0x000ee20000002500 */
[----:B------:R-:W-:Y:S01]  /*0060*/  ULDC.64 UR6, c[0x0][0x218] ;  /* 0x0000860000067ab9 */ /* 0x000fe20000000a00 */
[----:B-1----:R-:W-:-:S05]  /*0070*/  IMAD.SHL.U32 R0, R0, 0x2, RZ ;  /* 0x0000000200007824 */ /* 0x002fca00078e00ff */
[----:B------:R-:W-:-:S05]  /*0080*/  LOP3.LUT R0, R0, 0xfe, RZ, 0xc0, !PT ;  /* 0x000000fe00007812 */ /* 0x000fca00078ec0ff */
[----:B---3--:R-:W-:-:S04]  /*0090*/  IMAD R5, R5, 0x100, R0 ;  /* 0x0000010005057824 */ /* 0x008fc800078e0200 */
[C---:B--2---:R-:W-:Y:S01]  /*00a0*/  IMAD.WIDE R2, R5.reuse, 0x4, R2 ;  /* 0x0000000405027825 */ /* 0x044fe200078e0202 */
[----:B------:R-:W-:-:S13]  /*00b0*/  ISETP.GE.AND P0, PT, R5, 0x400, PT ;  /* 0x000004000500780c */ /* 0x000fda0003f06270 */
[----:B------:R-:W2:Y:S02]  /*00c0*/  @!P0 LDG.E.64 R6, desc[UR4][R2.64] ;  /* 0x0000000402068981 */ /* 0x000ea4000c1e1b00 */
[C---:B--2---:R-:W-:Y:S02]  /*00d0*/  FSETP.GEU.AND P2, PT, R6.reuse, RZ, PT ;  /* 0x000000ff0600720b */ /* 0x044fe40003f4e000 */
[C---:B------:R-:W-:Y:S02]  /*00e0*/  FSETP.GEU.AND P1, PT, R7.reuse, RZ, PT ;  /* 0x000000ff0700720b */ /* 0x040fe40003f2e000 */
[----:B------:R-:W-:Y:S02]  /*00f0*/  FSEL R8, R6, RZ, P2 ;  /* 0x000000ff06087208 */ /* 0x000fe40001000000 */
[----:B------:R-:W-:Y:S02]  /*0100*/  FSEL R9, R7, RZ, P1 ;  /* 0x000000ff07097208 */ /* 0x000fe40000800000 */
[----:B------:R-:W-:-:S02]  /*0110*/  FSETP.GTU.AND P3, PT, R8, RZ, PT ;  /* 0x000000ff0800720b */ /* 0x000fc40003f6c000 */
[----:B------:R-:W-:Y:S01]  /*0120*/  FSETP.GTU.AND P2, PT, R9, RZ, PT ;  /* 0x000000ff0900720b */ /* 0x000fe20003f4c000 */
[----:B------:R1:W-:Y:S01]  /*0130*/  @!P0 STG.E.64 desc[UR4][R2.64], R8 ;  /* 0x0000000802008986 */ /* 0x0003e2000c101b04 */
[----:B------:R-:W-:Y:S02]  /*0140*/  IADD3 R4, P1, R5, UR6, RZ ;  /* 0x0000000605047c10 */ /* 0x000fe4000ff3e0ff */
[----:B------:R-:W-:Y:S02]  /*0150*/  SEL R0, RZ, 0x1, P3 ;  /* 0x00000001ff007807 */ /* 0x000fe40001800000 */
[----:B------:R-:W-:Y:S02]  /*0160*/  SEL R7, RZ, 0x100, P2 ;  /* 0x00000100ff077807 */ /* 0x000fe40001000000 */
[----:B------:R-:W-:-:S03]  /*0170*/  LEA.HI.X.SX32 R5, R5, UR7, 0x1, P1 ;  /* 0x0000000705057c11 */ /* 0x000fc600088f0eff */
[----:B------:R-:W-:Y:S01]  /*0180*/  IMAD.IADD R7, R0, 0x1, R7 ;  /* 0x0000000100077824 */ /* 0x000fe200078e0207 */
[----:B------:R-:W-:Y:S06]  /*0190*/  @P0 EXIT ;  /* 0x000000000000094d */ /* 0x000fec0003800000 */
[----:B------:R-:W-:Y:S01]  /*01a0*/  STG.E.U16 desc[UR4][R4.64], R7 ;  /* 0x0000000704007986 */ /* 0x000fe2000c101504 */
[----:B------:R-:W-:Y:S05]  /*01b0*/  EXIT ;  /* 0x000000000000794d */ /* 0x000fea0003800000 */
.L_x_0:
[----:B------:R-:W-:-:S00]  /*01c0*/  BRA `(.L_x_0) ;  /* 0xfffffffc00fc7947 */ /* 0x000fc0000383ffff */
[----:B------:R-:W-:-:S00]  /*01d0*/  NOP ;  /* 0x0000000000007918 */ /* 0x000fc00000000000 */
        /* <DEDUP_REMOVED lines=10> */
.L_x_1:


//--------------------- .nv.constant0.triton_poi_fused_relu_threshold_backward_1 --------------------------
	.section	.nv.constant0.triton_poi_fused_relu_threshold_backward_1,"a",@progbits
	.sectionflags	@""
	.align	4
.nv.constant0.triton_poi_fused_relu_threshold_backward_1:
	.zero		548
